//
// Generated by NVIDIA NVVM Compiler
//
// Compiler Build ID: CL-36424714
// Cuda compilation tools, release 13.0, V13.0.88
// Based on NVVM 20.0.0
//

.version 9.0
.target sm_100
.address_size 64

	// .globl	_Z6dotmulIfEvPT_S1_S1_S1_

.visible .entry _Z6dotmulIfEvPT_S1_S1_S1_(
	.param .u64 .ptr .align 1 _Z6dotmulIfEvPT_S1_S1_S1__param_0,
	.param .u64 .ptr .align 1 _Z6dotmulIfEvPT_S1_S1_S1__param_1,
	.param .u64 .ptr .align 1 _Z6dotmulIfEvPT_S1_S1_S1__param_2,
	.param .u64 .ptr .align 1 _Z6dotmulIfEvPT_S1_S1_S1__param_3
)
{
	.reg .pred 	%p<2>;
	.reg .b32 	%r<6>;
	.reg .b32 	%f<21>;
	.reg .b64 	%rd<15>;

	ld.param.u64 	%rd1, [_Z6dotmulIfEvPT_S1_S1_S1__param_0];
	ld.param.u64 	%rd2, [_Z6dotmulIfEvPT_S1_S1_S1__param_1];
	ld.param.u64 	%rd3, [_Z6dotmulIfEvPT_S1_S1_S1__param_2];
	ld.param.u64 	%rd4, [_Z6dotmulIfEvPT_S1_S1_S1__param_3];
	mov.u32 	%r2, %ctaid.x;
	mov.u32 	%r3, %ntid.x;
	mov.u32 	%r4, %tid.x;
	mad.lo.s32 	%r1, %r2, %r3, %r4;
	setp.gt.s32 	%p1, %r1, 8388608;
	@%p1 bra 	$L__BB0_2;
	cvta.to.global.u64 	%rd5, %rd1;
	cvta.to.global.u64 	%rd6, %rd2;
	cvta.to.global.u64 	%rd7, %rd3;
	cvta.to.global.u64 	%rd8, %rd4;
	mul.wide.s32 	%rd9, %r1, 16;
	add.s64 	%rd10, %rd5, %rd9;
	ld.global.v4.f32 	{%f1, %f2, %f3, %f4}, [%rd10];
	add.s64 	%rd11, %rd6, %rd9;
	ld.global.v4.f32 	{%f5, %f6, %f7, %f8}, [%rd11];
	add.s64 	%rd12, %rd7, %rd9;
	ld.global.v4.f32 	{%f9, %f10, %f11, %f12}, [%rd12];
	mul.f32 	%f13, %f1, %f5;
	mul.f32 	%f14, %f13, %f9;
	shl.b32 	%r5, %r1, 2;
	mul.wide.s32 	%rd13, %r5, 4;
	add.s64 	%rd14, %rd8, %rd13;
	st.global.f32 	[%rd14], %f14;
	mul.f32 	%f15, %f2, %f6;
	mul.f32 	%f16, %f15, %f10;
	st.global.f32 	[%rd14+4], %f16;
	mul.f32 	%f17, %f3, %f7;
	mul.f32 	%f18, %f17, %f11;
	st.global.f32 	[%rd14+8], %f18;
	mul.f32 	%f19, %f4, %f8;
	mul.f32 	%f20, %f19, %f12;
	st.global.f32 	[%rd14+12], %f20;
$L__BB0_2:
	ret;

}


// ===== COMPILED SASS (sm_100) =====

	.target	sm_100

	.elftype	@"ET_EXEC"


//--------------------- .note.nv.tkinfo           --------------------------
	.section	.note.nv.tkinfo,"",@"SHT_NOTE"
	.sectionflags	@"SHF_NOTE_NV_TKINFO"
	.tkinfo
        /*0018*/ 	.word	0x00000002
        /*0030*/ 	.string	""
        /*0030*/ 	.string	"ptxas"
        /*0030*/ 	.string	"Cuda compilation tools, release 13.0, V13.0.88"
        /*0030*/ 	.string	"Build cuda_13.0.r13.0/compiler.36424714_0"
        /*0030*/ 	.string	"-arch sm_100 -m 64 "



//--------------------- .note.nv.cuinfo           --------------------------
	.section	.note.nv.cuinfo,"",@"SHT_NOTE"
	.sectionflags	@"SHF_NOTE_NV_CUINFO"
        /*0018*/ 	.short	0x0002
        /*001a*/ 	.short	0x0064
        /*001c*/ 	.short	0x0082
	.zero		2


//--------------------- .nv.info                  --------------------------
	.section	.nv.info,"",@"SHT_CUDA_INFO"
	.align	4


	//----- nvinfo : EIATTR_REGCOUNT
	.align		4
        /*0000*/ 	.byte	0x04, 0x2f
        /*0002*/ 	.short	(.L_1 - .L_0)
	.align		4
.L_0:
        /*0004*/ 	.word	index@(_Z6dotmulIfEvPT_S1_S1_S1_)
        /*0008*/ 	.word	0x00000018


	//----- nvinfo : EIATTR_FRAME_SIZE
	.align		4
.L_1:
        /*000c*/ 	.byte	0x04, 0x11
        /*000e*/ 	.short	(.L_3 - .L_2)
	.align		4
.L_2:
        /*0010*/ 	.word	index@(_Z6dotmulIfEvPT_S1_S1_S1_)
        /*0014*/ 	.word	0x00000000


	//----- nvinfo : EIATTR_MIN_STACK_SIZE
	.align		4
.L_3:
        /*0018*/ 	.byte	0x04, 0x12
        /*001a*/ 	.short	(.L_5 - .L_4)
	.align		4
.L_4:
        /*001c*/ 	.word	index@(_Z6dotmulIfEvPT_S1_S1_S1_)
        /*0020*/ 	.word	0x00000000
.L_5:


//--------------------- .nv.compat                --------------------------
	.section	.nv.compat,"",@"SHT_CUDA_COMPAT_INFO"
	.align	4
        /*0000*/ 	.byte	0x02, 0x09, 0x00, 0x00, 0x02, 0x02, 0x01, 0x00, 0x02, 0x05, 0x05, 0x00, 0x03, 0x07, 0x01, 0x01
        /*0010*/ 	.byte	0x02, 0x03, 0x00, 0x00, 0x02, 0x06, 0x01, 0x00, 0x04, 0x0b, 0x08, 0x00, 0x09, 0x00, 0x00, 0x00
        /*0020*/ 	.byte	0x00, 0x00, 0x00, 0x00


//--------------------- .nv.info._Z6dotmulIfEvPT_S1_S1_S1_ --------------------------
	.section	.nv.info._Z6dotmulIfEvPT_S1_S1_S1_,"",@"SHT_CUDA_INFO"
	.sectionflags	@""
	.align	4


	//----- nvinfo : EIATTR_CUDA_API_VERSION
	.align		4
        /*0000*/ 	.byte	0x04, 0x37
        /*0002*/ 	.short	(.L_7 - .L_6)
.L_6:
        /*0004*/ 	.word	0x00000082


	//----- nvinfo : EIATTR_KPARAM_INFO
	.align		4
.L_7:
        /*0008*/ 	.byte	0x04, 0x17
        /*000a*/ 	.short	(.L_9 - .L_8)
.L_8:
        /*000c*/ 	.word	0x00000000
        /*0010*/ 	.short	0x0003
        /*0012*/ 	.short	0x0018
        /*0014*/ 	.byte	0x00, 0xf5, 0x21, 0x00


	//----- nvinfo : EIATTR_KPARAM_INFO
	.align		4
.L_9:
        /*0018*/ 	.byte	0x04, 0x17
        /*001a*/ 	.short	(.L_11 - .L_10)
.L_10:
        /*001c*/ 	.word	0x00000000
        /*0020*/ 	.short	0x0002
        /*0022*/ 	.short	0x0010
        /*0024*/ 	.byte	0x00, 0xf5, 0x21, 0x00


	//----- nvinfo : EIATTR_KPARAM_INFO
	.align		4
.L_11:
        /*0028*/ 	.byte	0x04, 0x17
        /*002a*/ 	.short	(.L_13 - .L_12)
.L_12:
        /*002c*/ 	.word	0x00000000
        /*0030*/ 	.short	0x0001
        /*0032*/ 	.short	0x0008
        /*0034*/ 	.byte	0x00, 0xf5, 0x21, 0x00


	//----- nvinfo : EIATTR_KPARAM_INFO
	.align		4
.L_13:
        /*0038*/ 	.byte	0x04, 0x17
        /*003a*/ 	.short	(.L_15 - .L_14)
.L_14:
        /*003c*/ 	.word	0x00000000
        /*0040*/ 	.short	0x0000
        /*0042*/ 	.short	0x0000
        /*0044*/ 	.byte	0x00, 0xf5, 0x21, 0x00


	//----- nvinfo : EIATTR_SPARSE_MMA_MASK
	.align		4
.L_15:
        /*0048*/ 	.byte	0x03, 0x50
        /*004a*/ 	.short	0x0000


	//----- nvinfo : EIATTR_MAXREG_COUNT
	.align		4
        /*004c*/ 	.byte	0x03, 0x1b
        /*004e*/ 	.short	0x00ff


	//----- nvinfo : EIATTR_MERCURY_ISA_VERSION
	.align		4
        /*0050*/ 	.byte	0x03, 0x5f
        /*0052*/ 	.short	0x0101


	//----- nvinfo : EIATTR_VRC_CTA_INIT_COUNT
	.align		4
        /*0054*/ 	.byte	0x02, 0x4a
	.zero		1
	.zero		1


	//----- nvinfo : EIATTR_EXIT_INSTR_OFFSETS
	.align		4
        /*0058*/ 	.byte	0x04, 0x1c
        /*005a*/ 	.short	(.L_17 - .L_16)


	//   ....[0]....
.L_16:
        /*005c*/ 	.word	0x00000060


	//   ....[1]....
        /*0060*/ 	.word	0x00000200


	//----- nvinfo : EIATTR_CBANK_PARAM_SIZE
	.align		4
.L_17:
        /*0064*/ 	.byte	0x03, 0x19
        /*0066*/ 	.short	0x0020


	//----- nvinfo : EIATTR_PARAM_CBANK
	.align		4
        /*0068*/ 	.byte	0x04, 0x0a
        /*006a*/ 	.short	(.L_19 - .L_18)
	.align		4
.L_18:
        /*006c*/ 	.word	index@(.nv.constant0._Z6dotmulIfEvPT_S1_S1_S1_)
        /*0070*/ 	.short	0x0380
        /*0072*/ 	.short	0x0020


	//----- nvinfo : EIATTR_SW_WAR
	.align		4
.L_19:
        /*0074*/ 	.byte	0x04, 0x36
        /*0076*/ 	.short	(.L_21 - .L_20)
.L_20:
        /*0078*/ 	.word	0x00000008
.L_21:


//--------------------- .nv.callgraph             --------------------------
	.section	.nv.callgraph,"",@"SHT_CUDA_CALLGRAPH"
	.align	4
	.sectionentsize	8
	.align		4
        /*0000*/ 	.word	0x00000000
	.align		4
        /*0004*/ 	.word	0xffffffff
	.align		4
        /*0008*/ 	.word	0x00000000
	.align		4
        /*000c*/ 	.word	0xfffffffe
	.align		4
        /*0010*/ 	.word	0x00000000
	.align		4
        /*0014*/ 	.word	0xfffffffd
	.align		4
        /*0018*/ 	.word	0x00000000
	.align		4
        /*001c*/ 	.word	0xfffffffc


//--------------------- .text._Z6dotmulIfEvPT_S1_S1_S1_ --------------------------
	.section	.text._Z6dotmulIfEvPT_S1_S1_S1_,"ax",@progbits
	.align	128
        .global         _Z6dotmulIfEvPT_S1_S1_S1_
        .type           _Z6dotmulIfEvPT_S1_S1_S1_,@function
        .size           _Z6dotmulIfEvPT_S1_S1_S1_,(.L_x_1 - _Z6dotmulIfEvPT_S1_S1_S1_)
        .other          _Z6dotmulIfEvPT_S1_S1_S1_,@"STO_CUDA_ENTRY STV_DEFAULT"
_Z6dotmulIfEvPT_S1_S1_S1_:
.text._Z6dotmulIfEvPT_S1_S1_S1_:
[----:B------:R-:W-:Y:S01]  /*0000*/  LDC R1, c[0x0][0x37c] ;  /* 0x0000df00ff017b82 */ /* 0x000fe20000000800 */
[----:B------:R-:W0:Y:S07]  /*0010*/  S2R R0, SR_TID.X ;  /* 0x0000000000007919 */ /* 0x000e2e0000002100 */
[----:B------:R-:W0:Y:S08]  /*0020*/  S2UR UR4, SR_CTAID.X ;  /* 0x00000000000479c3 */ /* 0x000e300000002500 */
[----:B------:R-:W0:Y:S02]  /*0030*/  LDC R17, c[0x0][0x360] ;  /* 0x0000d800ff117b82 */ /* 0x000e240000000800 */
[----:B0-----:R-:W-:-:S05]  /*0040*/  IMAD R17, R17, UR4, R0 ;  /* 0x0000000411117c24 */ /* 0x001fca000f8e0200 */
[----:B------:R-:W-:-:S13]  /*0050*/  ISETP.GT.AND P0, PT, R17, 0x800000, PT ;  /* 0x008000001100780c */ /* 0x000fda0003f04270 */
[----:B------:R-:W-:Y:S05]  /*0060*/  @P0 EXIT ;  /* 0x000000000000094d */ /* 0x000fea0003800000 */
[----:B------:R-:W0:Y:S01]  /*0070*/  LDC.64 R4, c[0x0][0x380] ;  /* 0x0000e000ff047b82 */ /* 0x000e220000000a00 */
[----:B------:R-:W1:Y:S07]  /*0080*/  LDCU.64 UR4, c[0x0][0x358] ;  /* 0x00006b00ff0477ac */ /* 0x000e6e0008000a00 */
[----:B------:R-:W2:Y:S08]  /*0090*/  LDC.64 R8, c[0x0][0x388] ;  /* 0x0000e200ff087b82 */ /* 0x000eb00000000a00 */
[----:B------:R-:W3:Y:S01]  /*00a0*/  LDC.64 R12, c[0x0][0x390] ;  /* 0x0000e400ff0c7b82 */ /* 0x000ee20000000a00 */
[----:B0-----:R-:W-:-:S07]  /*00b0*/  IMAD.WIDE R4, R17, 0x10, R4 ;  /* 0x0000001011047825 */ /* 0x001fce00078e0204 */
[----:B------:R-:W0:Y:S01]  /*00c0*/  LDC.64 R2, c[0x0][0x398] ;  /* 0x0000e600ff027b82 */ /* 0x000e220000000a00 */
[----:B-1----:R-:W4:Y:S01]  /*00d0*/  LDG.E.128 R4, desc[UR4][R4.64] ;  /* 0x0000000404047981 */ /* 0x002f22000c1e1d00 */
[----:B--2---:R-:W-:-:S06]  /*00e0*/  IMAD.WIDE R8, R17, 0x10, R8 ;  /* 0x0000001011087825 */ /* 0x004fcc00078e0208 */
[----:B------:R-:W4:Y:S01]  /*00f0*/  LDG.E.128 R8, desc[UR4][R8.64] ;  /* 0x0000000408087981 */ /* 0x000f22000c1e1d00 */
[----:B---3--:R-:W-:-:S06]  /*0100*/  IMAD.WIDE R12, R17, 0x10, R12 ;  /* 0x00000010110c7825 */ /* 0x008fcc00078e020c */
[----:B------:R-:W2:Y:S01]  /*0110*/  LDG.E.128 R12, desc[UR4][R12.64] ;  /* 0x000000040c0c7981 */ /* 0x000ea2000c1e1d00 */
[----:B------:R-:W-:-:S05]  /*0120*/  SHF.L.U32 R17, R17, 0x2, RZ ;  /* 0x0000000211117819 */ /* 0x000fca00000006ff */
[----:B0-----:R-:W-:-:S04]  /*0130*/  IMAD.WIDE R2, R17, 0x4, R2 ;  /* 0x0000000411027825 */ /* 0x001fc800078e0202 */
[----:B----4-:R-:W-:Y:S01]  /*0140*/  FMUL R21, R6, R10 ;  /* 0x0000000a06157220 */ /* 0x010fe20000400000 */
[----:B------:R-:W-:Y:S01]  /*0150*/  FMUL R19, R4, R8 ;  /* 0x0000000804137220 */ /* 0x000fe20000400000 */
[----:B------:R-:W-:Y:S01]  /*0160*/  FMUL R0, R5, R9 ;  /* 0x0000000905007220 */ /* 0x000fe20000400000 */
[----:B------:R-:W-:Y:S02]  /*0170*/  FMUL R6, R7, R11 ;  /* 0x0000000b07067220 */ /* 0x000fe40000400000 */
[----:B--2---:R-:W-:Y:S01]  /*0180*/  FMUL R19, R12, R19 ;  /* 0x000000130c137220 */ /* 0x004fe20000400000 */
[----:B------:R-:W-:Y:S01]  /*0190*/  FMUL R5, R13, R0 ;  /* 0x000000000d057220 */ /* 0x000fe20000400000 */
[----:B------:R-:W-:Y:S01]  /*01a0*/  FMUL R21, R14, R21 ;  /* 0x000000150e157220 */ /* 0x000fe20000400000 */
[----:B------:R-:W-:Y:S02]  /*01b0*/  FMUL R15, R15, R6 ;  /* 0x000000060f0f7220 */ /* 0x000fe40000400000 */
[----:B------:R-:W-:Y:S04]  /*01c0*/  STG.E desc[UR4][R2.64], R19 ;  /* 0x0000001302007986 */ /* 0x000fe8000c101904 */
[----:B------:R-:W-:Y:S04]  /*01d0*/  STG.E desc[UR4][R2.64+0x4], R5 ;  /* 0x0000040502007986 */ /* 0x000fe8000c101904 */
[----:B------:R-:W-:Y:S04]  /*01e0*/  STG.E desc[UR4][R2.64+0x8], R21 ;  /* 0x0000081502007986 */ /* 0x000fe8000c101904 */
[----:B------:R-:W-:Y:S01]  /*01f0*/  STG.E desc[UR4][R2.64+0xc], R15 ;  /* 0x00000c0f02007986 */ /* 0x000fe2000c101904 */
[----:B------:R-:W-:Y:S05]  /*0200*/  EXIT ;  /* 0x000000000000794d */ /* 0x000fea0003800000 */
.L_x_0:
[----:B------:R-:W-:-:S00]  /*0210*/  BRA `(.L_x_0) ;  /* 0xfffffffc00fc7947 */ /* 0x000fc0000383ffff */
[----:B------:R-:W-:-:S00]  /*0220*/  NOP ;  /* 0x0000000000007918 */ /* 0x000fc00000000000 */
        /* <DEDUP_REMOVED lines=13> */
.L_x_1:


//--------------------- .nv.shared.reserved.0     --------------------------
	.section	.nv.shared.reserved.0,"aw",@nobits
	.weak		__nv_reservedSMEM_offset_0_alias
	.size		__nv_reservedSMEM_offset_0_alias, 0, 64
	.other		__nv_reservedSMEM_offset_0_alias,@"STO_CUDA_RESERVED_SHARED STV_DEFAULT"
__nv_reservedSMEM_offset_0_alias:
	.zero		0
	.zero		64


//--------------------- .nv.constant0._Z6dotmulIfEvPT_S1_S1_S1_ --------------------------
	.section	.nv.constant0._Z6dotmulIfEvPT_S1_S1_S1_,"a",@progbits
	.sectionflags	@""
	.align	4
.nv.constant0._Z6dotmulIfEvPT_S1_S1_S1_:
	.zero		928


//--------------------- SYMBOLS --------------------------

	.type		.nv.reservedSmem.offset0,@object
	.size		.nv.reservedSmem.offset0,0x4
